//
// Generated by NVIDIA NVVM Compiler
//
// Compiler Build ID: CL-36424714
// Cuda compilation tools, release 13.0, V13.0.88
// Based on NVVM 20.0.0
//

.version 9.0
.target sm_100
.address_size 64

	// .globl	_Z15matrixAddKernelPKfS0_Pfii

.visible .entry _Z15matrixAddKernelPKfS0_Pfii(
	.param .u64 .ptr .align 1 _Z15matrixAddKernelPKfS0_Pfii_param_0,
	.param .u64 .ptr .align 1 _Z15matrixAddKernelPKfS0_Pfii_param_1,
	.param .u64 .ptr .align 1 _Z15matrixAddKernelPKfS0_Pfii_param_2,
	.param .u32 _Z15matrixAddKernelPKfS0_Pfii_param_3,
	.param .u32 _Z15matrixAddKernelPKfS0_Pfii_param_4
)
{
	.reg .pred 	%p<4>;
	.reg .b32 	%r<14>;
	.reg .b32 	%f<4>;
	.reg .b64 	%rd<11>;

	ld.param.u64 	%rd1, [_Z15matrixAddKernelPKfS0_Pfii_param_0];
	ld.param.u64 	%rd2, [_Z15matrixAddKernelPKfS0_Pfii_param_1];
	ld.param.u64 	%rd3, [_Z15matrixAddKernelPKfS0_Pfii_param_2];
	ld.param.u32 	%r4, [_Z15matrixAddKernelPKfS0_Pfii_param_3];
	ld.param.u32 	%r5, [_Z15matrixAddKernelPKfS0_Pfii_param_4];
	mov.u32 	%r6, %ctaid.x;
	mov.u32 	%r7, %ntid.x;
	mov.u32 	%r8, %tid.x;
	mad.lo.s32 	%r1, %r6, %r7, %r8;
	mov.u32 	%r9, %ctaid.y;
	mov.u32 	%r10, %ntid.y;
	mov.u32 	%r11, %tid.y;
	mad.lo.s32 	%r12, %r9, %r10, %r11;
	setp.ge.s32 	%p1, %r1, %r4;
	setp.ge.s32 	%p2, %r12, %r5;
	or.pred  	%p3, %p1, %p2;
	@%p3 bra 	$L__BB0_2;
	cvta.to.global.u64 	%rd4, %rd1;
	cvta.to.global.u64 	%rd5, %rd2;
	cvta.to.global.u64 	%rd6, %rd3;
	mad.lo.s32 	%r13, %r5, %r1, %r12;
	mul.wide.s32 	%rd7, %r13, 4;
	add.s64 	%rd8, %rd4, %rd7;
	ld.global.f32 	%f1, [%rd8];
	add.s64 	%rd9, %rd5, %rd7;
	ld.global.f32 	%f2, [%rd9];
	add.f32 	%f3, %f1, %f2;
	add.s64 	%rd10, %rd6, %rd7;
	st.global.f32 	[%rd10], %f3;
$L__BB0_2:
	ret;

}


// ===== COMPILED SASS (sm_100) =====

	.target	sm_100

	.elftype	@"ET_EXEC"


//--------------------- .note.nv.tkinfo           --------------------------
	.section	.note.nv.tkinfo,"",@"SHT_NOTE"
	.sectionflags	@"SHF_NOTE_NV_TKINFO"
	.tkinfo
        /*0018*/ 	.word	0x00000002
        /*0030*/ 	.string	""
        /*0030*/ 	.string	"ptxas"
        /*0030*/ 	.string	"Cuda compilation tools, release 13.0, V13.0.88"
        /*0030*/ 	.string	"Build cuda_13.0.r13.0/compiler.36424714_0"
        /*0030*/ 	.string	"-arch sm_100 -m 64 "



//--------------------- .note.nv.cuinfo           --------------------------
	.section	.note.nv.cuinfo,"",@"SHT_NOTE"
	.sectionflags	@"SHF_NOTE_NV_CUINFO"
        /*0018*/ 	.short	0x0002
        /*001a*/ 	.short	0x0064
        /*001c*/ 	.short	0x0082
	.zero		2


//--------------------- .nv.info                  --------------------------
	.section	.nv.info,"",@"SHT_CUDA_INFO"
	.align	4


	//----- nvinfo : EIATTR_REGCOUNT
	.align		4
        /*0000*/ 	.byte	0x04, 0x2f
        /*0002*/ 	.short	(.L_1 - .L_0)
	.align		4
.L_0:
        /*0004*/ 	.word	index@(_Z15matrixAddKernelPKfS0_Pfii)
        /*0008*/ 	.word	0x0000000c


	//----- nvinfo : EIATTR_FRAME_SIZE
	.align		4
.L_1:
        /*000c*/ 	.byte	0x04, 0x11
        /*000e*/ 	.short	(.L_3 - .L_2)
	.align		4
.L_2:
        /*0010*/ 	.word	index@(_Z15matrixAddKernelPKfS0_Pfii)
        /*0014*/ 	.word	0x00000000


	//----- nvinfo : EIATTR_MIN_STACK_SIZE
	.align		4
.L_3:
        /*0018*/ 	.byte	0x04, 0x12
        /*001a*/ 	.short	(.L_5 - .L_4)
	.align		4
.L_4:
        /*001c*/ 	.word	index@(_Z15matrixAddKernelPKfS0_Pfii)
        /*0020*/ 	.word	0x00000000
.L_5:


//--------------------- .nv.compat                --------------------------
	.section	.nv.compat,"",@"SHT_CUDA_COMPAT_INFO"
	.align	4
        /*0000*/ 	.byte	0x02, 0x09, 0x00, 0x00, 0x02, 0x02, 0x01, 0x00, 0x02, 0x05, 0x05, 0x00, 0x03, 0x07, 0x01, 0x01
        /*0010*/ 	.byte	0x02, 0x03, 0x00, 0x00, 0x02, 0x06, 0x01, 0x00, 0x04, 0x0b, 0x08, 0x00, 0x09, 0x00, 0x00, 0x00
        /*0020*/ 	.byte	0x00, 0x00, 0x00, 0x00


//--------------------- .nv.info._Z15matrixAddKernelPKfS0_Pfii --------------------------
	.section	.nv.info._Z15matrixAddKernelPKfS0_Pfii,"",@"SHT_CUDA_INFO"
	.sectionflags	@""
	.align	4


	//----- nvinfo : EIATTR_CUDA_API_VERSION
	.align		4
        /*0000*/ 	.byte	0x04, 0x37
        /*0002*/ 	.short	(.L_7 - .L_6)
.L_6:
        /*0004*/ 	.word	0x00000082


	//----- nvinfo : EIATTR_KPARAM_INFO
	.align		4
.L_7:
        /*0008*/ 	.byte	0x04, 0x17
        /*000a*/ 	.short	(.L_9 - .L_8)
.L_8:
        /*000c*/ 	.word	0x00000000
        /*0010*/ 	.short	0x0004
        /*0012*/ 	.short	0x001c
        /*0014*/ 	.byte	0x00, 0xf0, 0x11, 0x00


	//----- nvinfo : EIATTR_KPARAM_INFO
	.align		4
.L_9:
        /*0018*/ 	.byte	0x04, 0x17
        /*001a*/ 	.short	(.L_11 - .L_10)
.L_10:
        /*001c*/ 	.word	0x00000000
        /*0020*/ 	.short	0x0003
        /*0022*/ 	.short	0x0018
        /*0024*/ 	.byte	0x00, 0xf0, 0x11, 0x00


	//----- nvinfo : EIATTR_KPARAM_INFO
	.align		4
.L_11:
        /*0028*/ 	.byte	0x04, 0x17
        /*002a*/ 	.short	(.L_13 - .L_12)
.L_12:
        /*002c*/ 	.word	0x00000000
        /*0030*/ 	.short	0x0002
        /*0032*/ 	.short	0x0010
        /*0034*/ 	.byte	0x00, 0xf5, 0x21, 0x00


	//----- nvinfo : EIATTR_KPARAM_INFO
	.align		4
.L_13:
        /*0038*/ 	.byte	0x04, 0x17
        /*003a*/ 	.short	(.L_15 - .L_14)
.L_14:
        /*003c*/ 	.word	0x00000000
        /*0040*/ 	.short	0x0001
        /*0042*/ 	.short	0x0008
        /*0044*/ 	.byte	0x00, 0xf5, 0x21, 0x00


	//----- nvinfo : EIATTR_KPARAM_INFO
	.align		4
.L_15:
        /*0048*/ 	.byte	0x04, 0x17
        /*004a*/ 	.short	(.L_17 - .L_16)
.L_16:
        /*004c*/ 	.word	0x00000000
        /*0050*/ 	.short	0x0000
        /*0052*/ 	.short	0x0000
        /*0054*/ 	.byte	0x00, 0xf5, 0x21, 0x00


	//----- nvinfo : EIATTR_SPARSE_MMA_MASK
	.align		4
.L_17:
        /*0058*/ 	.byte	0x03, 0x50
        /*005a*/ 	.short	0x0000


	//----- nvinfo : EIATTR_MAXREG_COUNT
	.align		4
        /*005c*/ 	.byte	0x03, 0x1b
        /*005e*/ 	.short	0x00ff


	//----- nvinfo : EIATTR_MERCURY_ISA_VERSION
	.align		4
        /*0060*/ 	.byte	0x03, 0x5f
        /*0062*/ 	.short	0x0101


	//----- nvinfo : EIATTR_VRC_CTA_INIT_COUNT
	.align		4
        /*0064*/ 	.byte	0x02, 0x4a
	.zero		1
	.zero		1


	//----- nvinfo : EIATTR_EXIT_INSTR_OFFSETS
	.align		4
        /*0068*/ 	.byte	0x04, 0x1c
        /*006a*/ 	.short	(.L_19 - .L_18)


	//   ....[0]....
.L_18:
        /*006c*/ 	.word	0x000000c0


	//   ....[1]....
        /*0070*/ 	.word	0x00000190


	//----- nvinfo : EIATTR_CBANK_PARAM_SIZE
	.align		4
.L_19:
        /*0074*/ 	.byte	0x03, 0x19
        /*0076*/ 	.short	0x0020


	//----- nvinfo : EIATTR_PARAM_CBANK
	.align		4
        /*0078*/ 	.byte	0x04, 0x0a
        /*007a*/ 	.short	(.L_21 - .L_20)
	.align		4
.L_20:
        /*007c*/ 	.word	index@(.nv.constant0._Z15matrixAddKernelPKfS0_Pfii)
        /*0080*/ 	.short	0x0380
        /*0082*/ 	.short	0x0020


	//----- nvinfo : EIATTR_SW_WAR
	.align		4
.L_21:
        /*0084*/ 	.byte	0x04, 0x36
        /*0086*/ 	.short	(.L_23 - .L_22)
.L_22:
        /*0088*/ 	.word	0x00000008
.L_23:


//--------------------- .nv.callgraph             --------------------------
	.section	.nv.callgraph,"",@"SHT_CUDA_CALLGRAPH"
	.align	4
	.sectionentsize	8
	.align		4
        /*0000*/ 	.word	0x00000000
	.align		4
        /*0004*/ 	.word	0xffffffff
	.align		4
        /*0008*/ 	.word	0x00000000
	.align		4
        /*000c*/ 	.word	0xfffffffe
	.align		4
        /*0010*/ 	.word	0x00000000
	.align		4
        /*0014*/ 	.word	0xfffffffd
	.align		4
        /*0018*/ 	.word	0x00000000
	.align		4
        /*001c*/ 	.word	0xfffffffc


//--------------------- .text._Z15matrixAddKernelPKfS0_Pfii --------------------------
	.section	.text._Z15matrixAddKernelPKfS0_Pfii,"ax",@progbits
	.align	128
        .global         _Z15matrixAddKernelPKfS0_Pfii
        .type           _Z15matrixAddKernelPKfS0_Pfii,@function
        .size           _Z15matrixAddKernelPKfS0_Pfii,(.L_x_1 - _Z15matrixAddKernelPKfS0_Pfii)
        .other          _Z15matrixAddKernelPKfS0_Pfii,@"STO_CUDA_ENTRY STV_DEFAULT"
_Z15matrixAddKernelPKfS0_Pfii:
.text._Z15matrixAddKernelPKfS0_Pfii:
[----:B------:R-:W-:Y:S01]  /*0000*/  LDC R1, c[0x0][0x37c] ;  /* 0x0000df00ff017b82 */ /* 0x000fe20000000800 */
[----:B------:R-:W0:Y:S07]  /*0010*/  S2R R2, SR_TID.Y ;  /* 0x0000000000027919 */ /* 0x000e2e0000002200 */
[----:B------:R-:W1:Y:S01]  /*0020*/  LDC R0, c[0x0][0x360] ;  /* 0x0000d800ff007b82 */ /* 0x000e620000000800 */
[----:B------:R-:W2:Y:S01]  /*0030*/  LDCU.64 UR6, c[0x0][0x398] ;  /* 0x00007300ff0677ac */ /* 0x000ea20008000a00 */
[----:B------:R-:W1:Y:S06]  /*0040*/  S2R R3, SR_TID.X ;  /* 0x0000000000037919 */ /* 0x000e6c0000002100 */
[----:B------:R-:W0:Y:S08]  /*0050*/  S2UR UR5, SR_CTAID.Y ;  /* 0x00000000000579c3 */ /* 0x000e300000002600 */
[----:B------:R-:W0:Y:S08]  /*0060*/  LDC R7, c[0x0][0x364] ;  /* 0x0000d900ff077b82 */ /* 0x000e300000000800 */
[----:B------:R-:W1:Y:S01]  /*0070*/  S2UR UR4, SR_CTAID.X ;  /* 0x00000000000479c3 */ /* 0x000e620000002500 */
[----:B0-----:R-:W-:-:S05]  /*0080*/  IMAD R7, R7, UR5, R2 ;  /* 0x0000000507077c24 */ /* 0x001fca000f8e0202 */
[----:B--2---:R-:W-:Y:S01]  /*0090*/  ISETP.GE.AND P0, PT, R7, UR7, PT ;  /* 0x0000000707007c0c */ /* 0x004fe2000bf06270 */
[----:B-1----:R-:W-:-:S05]  /*00a0*/  IMAD R0, R0, UR4, R3 ;  /* 0x0000000400007c24 */ /* 0x002fca000f8e0203 */
[----:B------:R-:W-:-:S13]  /*00b0*/  ISETP.GE.OR P0, PT, R0, UR6, P0 ;  /* 0x0000000600007c0c */ /* 0x000fda0008706670 */
[----:B------:R-:W-:Y:S05]  /*00c0*/  @P0 EXIT ;  /* 0x000000000000094d */ /* 0x000fea0003800000 */
[----:B------:R-:W0:Y:S01]  /*00d0*/  LDC.64 R2, c[0x0][0x380] ;  /* 0x0000e000ff027b82 */ /* 0x000e220000000a00 */
[----:B------:R-:W1:Y:S01]  /*00e0*/  LDCU.64 UR4, c[0x0][0x358] ;  /* 0x00006b00ff0477ac */ /* 0x000e620008000a00 */
[----:B------:R-:W-:-:S06]  /*00f0*/  IMAD R9, R0, UR7, R7 ;  /* 0x0000000700097c24 */ /* 0x000fcc000f8e0207 */
[----:B------:R-:W2:Y:S08]  /*0100*/  LDC.64 R4, c[0x0][0x388] ;  /* 0x0000e200ff047b82 */ /* 0x000eb00000000a00 */
[----:B------:R-:W3:Y:S01]  /*0110*/  LDC.64 R6, c[0x0][0x390] ;  /* 0x0000e400ff067b82 */ /* 0x000ee20000000a00 */
[----:B0-----:R-:W-:-:S06]  /*0120*/  IMAD.WIDE R2, R9, 0x4, R2 ;  /* 0x0000000409027825 */ /* 0x001fcc00078e0202 */
[----:B-1----:R-:W4:Y:S01]  /*0130*/  LDG.E R2, desc[UR4][R2.64] ;  /* 0x0000000402027981 */ /* 0x002f22000c1e1900 */
[----:B--2---:R-:W-:-:S06]  /*0140*/  IMAD.WIDE R4, R9, 0x4, R4 ;  /* 0x0000000409047825 */ /* 0x004fcc00078e0204 */
[----:B------:R-:W4:Y:S01]  /*0150*/  LDG.E R5, desc[UR4][R4.64] ;  /* 0x0000000404057981 */ /* 0x000f22000c1e1900 */
[----:B---3--:R-:W-:-:S04]  /*0160*/  IMAD.WIDE R6, R9, 0x4, R6 ;  /* 0x0000000409067825 */ /* 0x008fc800078e0206 */
[----:B----4-:R-:W-:-:S05]  /*0170*/  FADD R9, R2, R5 ;  /* 0x0000000502097221 */ /* 0x010fca0000000000 */
[----:B------:R-:W-:Y:S01]  /*0180*/  STG.E desc[UR4][R6.64], R9 ;  /* 0x0000000906007986 */ /* 0x000fe2000c101904 */
[----:B------:R-:W-:Y:S05]  /*0190*/  EXIT ;  /* 0x000000000000794d */ /* 0x000fea0003800000 */
.L_x_0:
[----:B------:R-:W-:-:S00]  /*01a0*/  BRA `(.L_x_0) ;  /* 0xfffffffc00fc7947 */ /* 0x000fc0000383ffff */
[----:B------:R-:W-:-:S00]  /*01b0*/  NOP ;  /* 0x0000000000007918 */ /* 0x000fc00000000000 */
        /* <DEDUP_REMOVED lines=12> */
.L_x_1:


//--------------------- .nv.shared.reserved.0     --------------------------
	.section	.nv.shared.reserved.0,"aw",@nobits
	.weak		__nv_reservedSMEM_offset_0_alias
	.size		__nv_reservedSMEM_offset_0_alias, 0, 64
	.other		__nv_reservedSMEM_offset_0_alias,@"STO_CUDA_RESERVED_SHARED STV_DEFAULT"
__nv_reservedSMEM_offset_0_alias:
	.zero		0
	.zero		64


//--------------------- .nv.constant0._Z15matrixAddKernelPKfS0_Pfii --------------------------
	.section	.nv.constant0._Z15matrixAddKernelPKfS0_Pfii,"a",@progbits
	.sectionflags	@""
	.align	4
.nv.constant0._Z15matrixAddKernelPKfS0_Pfii:
	.zero		928


//--------------------- SYMBOLS --------------------------

	.type		.nv.reservedSmem.offset0,@object
	.size		.nv.reservedSmem.offset0,0x4
